	.headerflags	@"EF_CUDA_TEXMODE_UNIFIED EF_CUDA_64BIT_ADDRESS EF_CUDA_ACCELERATORS EF_CUDA_SM90 EF_CUDA_VIRTUAL_SM(EF_CUDA_SM90)"
	.elftype	@"ET_EXEC"


//--------------------- .nv.info                  --------------------------
	.section	.nv.info,"",@"SHT_CUDA_INFO"
	.align	4


	//----- nvinfo : EIATTR_REGCOUNT
	.align		4
        /*0000*/ 	.byte	0x04, 0x2f
        /*0002*/ 	.short	(.L_3 - .L_2)
	.align		4
.L_2:
        /*0004*/ 	.word	index@(triton_poi_fused__native_batch_norm_legit_no_training_relu_2)
        /*0008*/ 	.word	0x00000014


	//----- nvinfo : EIATTR_MIN_STACK_SIZE
	.align		4
.L_3:
        /*000c*/ 	.byte	0x04, 0x12
        /*000e*/ 	.short	(.L_5 - .L_4)
	.align		4
.L_4:
        /*0010*/ 	.word	index@(triton_poi_fused__native_batch_norm_legit_no_training_relu_2)
        /*0014*/ 	.word	0x00000000


	//----- nvinfo : EIATTR_FRAME_SIZE
	.align		4
.L_5:
        /*0018*/ 	.byte	0x04, 0x11
        /*001a*/ 	.short	(.L_7 - .L_6)
	.align		4
.L_6:
        /*001c*/ 	.word	index@(triton_poi_fused__native_batch_norm_legit_no_training_relu_2)
        /*0020*/ 	.word	0x00000000


	//----- nvinfo : EIATTR_MIN_STACK_SIZE
	.align		4
.L_7:
        /*0024*/ 	.byte	0x04, 0x12
        /*0026*/ 	.short	(.L_9 - .L_8)
	.align		4
.L_8:
        /*0028*/ 	.word	index@(triton_poi_fused__native_batch_norm_legit_no_training_relu_2)
        /*002c*/ 	.word	0x00000000
.L_9:


//--------------------- .nv.info.triton_poi_fused__native_batch_norm_legit_no_training_relu_2 --------------------------
	.section	.nv.info.triton_poi_fused__native_batch_norm_legit_no_training_relu_2,"",@"SHT_CUDA_INFO"
	.sectionflags	@""
	.align	4


	//----- nvinfo : EIATTR_CUDA_API_VERSION
	.align		4
        /*0000*/ 	.byte	0x04, 0x37
        /*0002*/ 	.short	(.L_11 - .L_10)
.L_10:
        /*0004*/ 	.word	0x0000007c


	//----- nvinfo : EIATTR_KPARAM_INFO
	.align		4
.L_11:
        /*0008*/ 	.byte	0x04, 0x17
        /*000a*/ 	.short	(.L_13 - .L_12)
.L_12:
        /*000c*/ 	.word	0x00000000
        /*0010*/ 	.short	0x0006
        /*0012*/ 	.short	0x0030
        /*0014*/ 	.byte	0x00, 0xf0, 0x11, 0x00


	//----- nvinfo : EIATTR_KPARAM_INFO
	.align		4
.L_13:
        /*0018*/ 	.byte	0x04, 0x17
        /*001a*/ 	.short	(.L_15 - .L_14)
.L_14:
        /*001c*/ 	.word	0x00000000
        /*0020*/ 	.short	0x0005
        /*0022*/ 	.short	0x0028
        /*0024*/ 	.byte	0x00, 0xf4, 0x21, 0x00


	//----- nvinfo : EIATTR_KPARAM_INFO
	.align		4
.L_15:
        /*0028*/ 	.byte	0x04, 0x17
        /*002a*/ 	.short	(.L_17 - .L_16)
.L_16:
        /*002c*/ 	.word	0x00000000
        /*0030*/ 	.short	0x0004
        /*0032*/ 	.short	0x0020
        /*0034*/ 	.byte	0x00, 0xf4, 0x21, 0x00


	//----- nvinfo : EIATTR_KPARAM_INFO
	.align		4
.L_17:
        /*0038*/ 	.byte	0x04, 0x17
        /*003a*/ 	.short	(.L_19 - .L_18)
.L_18:
        /*003c*/ 	.word	0x00000000
        /*0040*/ 	.short	0x0003
        /*0042*/ 	.short	0x0018
        /*0044*/ 	.byte	0x00, 0xf4, 0x21, 0x00


	//----- nvinfo : EIATTR_KPARAM_INFO
	.align		4
.L_19:
        /*0048*/ 	.byte	0x04, 0x17
        /*004a*/ 	.short	(.L_21 - .L_20)
.L_20:
        /*004c*/ 	.word	0x00000000
        /*0050*/ 	.short	0x0002
        /*0052*/ 	.short	0x0010
        /*0054*/ 	.byte	0x00, 0xf4, 0x21, 0x00


	//----- nvinfo : EIATTR_KPARAM_INFO
	.align		4
.L_21:
        /*0058*/ 	.byte	0x04, 0x17
        /*005a*/ 	.short	(.L_23 - .L_22)
.L_22:
        /*005c*/ 	.word	0x00000000
        /*0060*/ 	.short	0x0001
        /*0062*/ 	.short	0x0008
        /*0064*/ 	.byte	0x00, 0xf4, 0x21, 0x00


	//----- nvinfo : EIATTR_KPARAM_INFO
	.align		4
.L_23:
        /*0068*/ 	.byte	0x04, 0x17
        /*006a*/ 	.short	(.L_25 - .L_24)
.L_24:
        /*006c*/ 	.word	0x00000000
        /*0070*/ 	.short	0x0000
        /*0072*/ 	.short	0x0000
        /*0074*/ 	.byte	0x00, 0xf4, 0x21, 0x00


	//----- nvinfo : EIATTR_SPARSE_MMA_MASK
	.align		4
.L_25:
        /*0078*/ 	.byte	0x03, 0x50
        /*007a*/ 	.short	0x0000


	//----- nvinfo : EIATTR_MAXREG_COUNT
	.align		4
        /*007c*/ 	.byte	0x03, 0x1b
        /*007e*/ 	.short	0x00ff


	//----- nvinfo : EIATTR_EXIT_INSTR_OFFSETS
	.align		4
        /*0080*/ 	.byte	0x04, 0x1c
        /*0082*/ 	.short	(.L_27 - .L_26)


	//   ....[0]....
.L_26:
        /*0084*/ 	.word	0x00000330


	//   ....[1]....
        /*0088*/ 	.word	0x00000350


	//----- nvinfo : EIATTR_REQNTID
	.align		4
.L_27:
        /*008c*/ 	.byte	0x04, 0x10
        /*008e*/ 	.short	(.L_29 - .L_28)
.L_28:
        /*0090*/ 	.word	0x00000020
        /*0094*/ 	.word	0x00000001
        /*0098*/ 	.word	0x00000001


	//----- nvinfo : EIATTR_CBANK_PARAM_SIZE
	.align		4
.L_29:
        /*009c*/ 	.byte	0x03, 0x19
        /*009e*/ 	.short	0x0034


	//----- nvinfo : EIATTR_PARAM_CBANK
	.align		4
        /*00a0*/ 	.byte	0x04, 0x0a
        /*00a2*/ 	.short	(.L_31 - .L_30)
	.align		4
.L_30:
        /*00a4*/ 	.word	index@(.nv.constant0.triton_poi_fused__native_batch_norm_legit_no_training_relu_2)
        /*00a8*/ 	.short	0x0210
        /*00aa*/ 	.short	0x0034


	//----- nvinfo : EIATTR_SW_WAR
	.align		4
.L_31:
        /*00ac*/ 	.byte	0x04, 0x36
        /*00ae*/ 	.short	(.L_33 - .L_32)
.L_32:
        /*00b0*/ 	.word	0x00000008
.L_33:


//--------------------- .nv.callgraph             --------------------------
	.section	.nv.callgraph,"",@"SHT_CUDA_CALLGRAPH"
	.align	4
	.sectionentsize	8
	.align		4
        /*0000*/ 	.word	0x00000000
	.align		4
        /*0004*/ 	.word	0xffffffff
	.align		4
        /*0008*/ 	.word	0x00000000
	.align		4
        /*000c*/ 	.word	0xfffffffe
	.align		4
        /*0010*/ 	.word	0x00000000
	.align		4
        /*0014*/ 	.word	0xfffffffd
	.align		4
        /*0018*/ 	.word	0x00000000
	.align		4
        /*001c*/ 	.word	0xfffffffc


//--------------------- .nv.constant4             --------------------------
	.section	.nv.constant4,"a",@progbits
	.align	8
	.align		8
.nv.constant4:
        /*0000*/ 	.dword	_$_str
	.align		8
        /*0008*/ 	.dword	_$_str_$_2


//--------------------- .text.triton_poi_fused__native_batch_norm_legit_no_training_relu_2 --------------------------
	.section	.text.triton_poi_fused__native_batch_norm_legit_no_training_relu_2,"ax",@progbits
	.align	128
        .global         triton_poi_fused__native_batch_norm_legit_no_training_relu_2
        .type           triton_poi_fused__native_batch_norm_legit_no_training_relu_2,@function
        .size           triton_poi_fused__native_batch_norm_legit_no_training_relu_2,(.L_x_1 - triton_poi_fused__native_batch_norm_legit_no_training_relu_2)
        .other          triton_poi_fused__native_batch_norm_legit_no_training_relu_2,@"STO_CUDA_ENTRY STV_DEFAULT"
triton_poi_fused__native_batch_norm_legit_no_training_relu_2:
.text.triton_poi_fused__native_batch_norm_legit_no_training_relu_2:
[----:B------:R-:W0:Y:S01]  /*0000*/  LDC R1, c[0x0][0x28] ;  /* 0x00000a00ff017b82 */ /* 0x000e220000000800 */
[----:B------:R-:W1:Y:S07]  /*0010*/  S2R R16, SR_TID.X ;  /* 0x0000000000107919 */ /* 0x000e6e0000002100 */
[----:B------:R-:W2:Y:S01]  /*0020*/  LDC.64 R6, c[0x0][0x220] ;  /* 0x00008800ff067b82 */ /* 0x000ea20000000a00 */
[----:B------:R-:W-:Y:S01]  /*0030*/  HFMA2.MMA R12, -RZ, RZ, 0, 0 ;  /* 0x00000000ff0c7435 */ /* 0x000fe200000001ff */
[----:B------:R-:W-:Y:S01]  /*0040*/  ULDC.64 UR4, c[0x0][0x208] ;  /* 0x0000820000047ab9 */ /* 0x000fe20000000a00 */
[----:B------:R-:W3:Y:S05]  /*0050*/  S2R R13, SR_CTAID.X ;  /* 0x00000000000d7919 */ /* 0x000eea0000002500 */
[----:B------:R-:W4:Y:S08]  /*0060*/  LDC.64 R4, c[0x0][0x218] ;  /* 0x00008600ff047b82 */ /* 0x000f300000000a00 */
[----:B------:R-:W5:Y:S08]  /*0070*/  LDC.64 R8, c[0x0][0x228] ;  /* 0x00008a00ff087b82 */ /* 0x000f700000000a00 */
[----:B------:R-:W5:Y:S01]  /*0080*/  LDC.64 R10, c[0x0][0x230] ;  /* 0x00008c00ff0a7b82 */ /* 0x000f620000000a00 */
[----:B-1----:R-:W-:-:S02]  /*0090*/  LOP3.LUT R0, R16, 0xf, RZ, 0xc0, !PT ;  /* 0x0000000f10007812 */ /* 0x002fc400078ec0ff */
[----:B---3--:R-:W-:-:S03]  /*00a0*/  SHF.R.S32.HI R2, RZ, 0x1b, R13 ;  /* 0x0000001bff027819 */ /* 0x008fc6000001140d */
[----:B------:R-:W-:Y:S01]  /*00b0*/  IMAD R13, R13, 0x10, R0 ;  /* 0x000000100d0d7824 */ /* 0x000fe200078e0200 */
[----:B------:R-:W-:-:S04]  /*00c0*/  SGXT R0, R2, 0x1 ;  /* 0x000000010200781a */ /* 0x000fc80000000200 */
[----:B------:R-:W-:Y:S01]  /*00d0*/  ISETP.GE.AND P0, PT, R13, 0x10, PT ;  /* 0x000000100d00780c */ /* 0x000fe20003f06270 */
[----:B------:R-:W1:Y:S01]  /*00e0*/  LDC.64 R2, c[0x0][0x210] ;  /* 0x00008400ff027b82 */ /* 0x000e620000000a00 */
[----:B------:R-:W-:-:S04]  /*00f0*/  LEA.HI R0, R0, R13, RZ, 0x2 ;  /* 0x0000000d00007211 */ /* 0x000fc800078f10ff */
[----:B------:R-:W-:-:S05]  /*0100*/  LOP3.LUT R0, R0, 0xfffffffc, RZ, 0xc0, !PT ;  /* 0xfffffffc00007812 */ /* 0x000fca00078ec0ff */
[----:B------:R-:W-:-:S04]  /*0110*/  IMAD.IADD R15, R13, 0x1, -R0 ;  /* 0x000000010d0f7824 */ /* 0x000fc800078e0a00 */
[----:B--2---:R-:W-:-:S05]  /*0120*/  IMAD.WIDE R6, R15, 0x4, R6 ;  /* 0x000000040f067825 */ /* 0x004fca00078e0206 */
[----:B------:R5:W2:Y:S01]  /*0130*/  @!P0 LDG.E.EL R12, desc[UR4][R6.64] ;  /* 0x00000004060c8981 */ /* 0x000aa2000c2e1900 */
[----:B------:R-:W-:Y:S01]  /*0140*/  IMAD.MOV.U32 R0, RZ, RZ, RZ ;  /* 0x000000ffff007224 */ /* 0x000fe200078e00ff */
[----:B------:R-:W-:Y:S01]  /*0150*/  MOV R17, RZ ;  /* 0x000000ff00117202 */ /* 0x000fe20000000f00 */
[----:B----4-:R-:W-:-:S04]  /*0160*/  IMAD.WIDE R4, R15, 0x4, R4 ;  /* 0x000000040f047825 */ /* 0x010fc800078e0204 */
[----:B-1----:R-:W-:Y:S01]  /*0170*/  IMAD.WIDE R2, R13, 0x4, R2 ;  /* 0x000000040d027825 */ /* 0x002fe200078e0202 */
[----:B------:R1:W3:Y:S03]  /*0180*/  @!P0 LDG.E.EL R17, desc[UR4][R4.64] ;  /* 0x0000000404118981 */ /* 0x0002e6000c2e1900 */
[C---:B-----5:R-:W-:Y:S01]  /*0190*/  IMAD.WIDE R6, R15.reuse, 0x4, R8 ;  /* 0x000000040f067825 */ /* 0x060fe200078e0208 */
[----:B------:R4:W3:Y:S03]  /*01a0*/  @!P0 LDG.E R0, desc[UR4][R2.64] ;  /* 0x0000000402008981 */ /* 0x0008e6000c1e1900 */
[----:B0-----:R-:W-:Y:S01]  /*01b0*/  IMAD.WIDE R8, R15, 0x4, R10 ;  /* 0x000000040f087825 */ /* 0x001fe200078e020a */
[----:B------:R-:W-:-:S06]  /*01c0*/  CS2R R10, SRZ ;  /* 0x00000000000a7805 */ /* 0x000fcc000001ff00 */
[----:B------:R-:W5:Y:S01]  /*01d0*/  @!P0 LDG.E.EL R10, desc[UR4][R6.64] ;  /* 0x00000004060a8981 */ /* 0x000f62000c2e1900 */
[----:B-1----:R-:W-:Y:S01]  /*01e0*/  HFMA2.MMA R5, -RZ, RZ, 1.625, 0 ;  /* 0x3e800000ff057435 */ /* 0x002fe200000001ff */
[----:B----4-:R-:W0:Y:S02]  /*01f0*/  LDC.64 R2, c[0x0][0x238] ;  /* 0x00008e00ff027b82 */ /* 0x010e240000000a00 */
[----:B------:R-:W5:Y:S01]  /*0200*/  @!P0 LDG.E.EL R11, desc[UR4][R8.64] ;  /* 0x00000004080b8981 */ /* 0x000f62000c2e1900 */
[----:B0-----:R-:W-:-:S04]  /*0210*/  IMAD.WIDE R2, R13, 0x4, R2 ;  /* 0x000000040d027825 */ /* 0x001fc800078e0202 */
[----:B--2---:R-:W-:-:S04]  /*0220*/  FADD R12, R12, 9.9999997473787516356e-06 ;  /* 0x3727c5ac0c0c7421 */ /* 0x004fc80000000000 */
[----:B------:R-:W0:Y:S02]  /*0230*/  MUFU.SQRT R14, R12 ;  /* 0x0000000c000e7308 */ /* 0x000e240000002000 */
[C---:B0-----:R-:W-:Y:S02]  /*0240*/  FSETP.GT.AND P0, PT, R14.reuse, 8.50705917302346158658e+37, PT ;  /* 0x7e8000000e00780b */ /* 0x041fe40003f04000 */
[----:B------:R-:W-:-:S11]  /*0250*/  FSETP.GEU.AND P1, PT, R14, 1.175494350822287508e-38, PT ;  /* 0x008000000e00780b */ /* 0x000fd60003f2e000 */
[----:B------:R-:W-:-:S04]  /*0260*/  @P0 FMUL R14, R14, 0.25 ;  /* 0x3e8000000e0e0820 */ /* 0x000fc80000400000 */
[----:B------:R-:W-:-:S06]  /*0270*/  @!P1 FMUL R14, R14, 16777216 ;  /* 0x4b8000000e0e9820 */ /* 0x000fcc0000400000 */
[----:B------:R-:W0:Y:S01]  /*0280*/  MUFU.RCP R14, R14 ;  /* 0x0000000e000e7308 */ /* 0x000e220000001000 */
[----:B------:R-:W-:Y:S02]  /*0290*/  FSEL R5, R5, 1, P0 ;  /* 0x3f80000005057808 */ /* 0x000fe40000000000 */
[----:B------:R-:W-:-:S03]  /*02a0*/  LOP3.LUT P0, RZ, R16, 0x10, RZ, 0xc0, !PT ;  /* 0x0000001010ff7812 */ /* 0x000fc6000780c0ff */
[----:B------:R-:W-:Y:S01]  /*02b0*/  @!P1 FMUL R5, R5, 16777216 ;  /* 0x4b80000005059820 */ /* 0x000fe20000400000 */
[----:B---3--:R-:W-:Y:S01]  /*02c0*/  FADD R0, -R17, R0 ;  /* 0x0000000011007221 */ /* 0x008fe20000000100 */
[----:B------:R-:W-:Y:S02]  /*02d0*/  ISETP.LT.AND P0, PT, R13, 0x10, !P0 ;  /* 0x000000100d00780c */ /* 0x000fe40004701270 */
[----:B0-----:R-:W-:-:S04]  /*02e0*/  FMUL R5, R14, R5 ;  /* 0x000000050e057220 */ /* 0x001fc80000400000 */
[----:B------:R-:W-:-:S04]  /*02f0*/  FMUL R0, R0, R5 ;  /* 0x0000000500007220 */ /* 0x000fc80000400000 */
[----:B-----5:R-:W-:-:S05]  /*0300*/  FFMA R0, R0, R10, R11 ;  /* 0x0000000a00007223 */ /* 0x020fca000000000b */
[----:B------:R-:W-:-:S04]  /*0310*/  FSETP.GEU.AND P1, PT, R0, RZ, PT ;  /* 0x000000ff0000720b */ /* 0x000fc80003f2e000 */
[----:B------:R-:W-:Y:S01]  /*0320*/  FSEL R5, R0, RZ, P1 ;  /* 0x000000ff00057208 */ /* 0x000fe20000800000 */
[----:B------:R-:W-:Y:S08]  /*0330*/  @!P0 EXIT ;  /* 0x000000000000894d */ /* 0x000ff00003800000 */
[----:B------:R-:W-:Y:S01]  /*0340*/  STG.E desc[UR4][R2.64], R5 ;  /* 0x0000000502007986 */ /* 0x000fe2000c101904 */
[----:B------:R-:W-:Y:S05]  /*0350*/  EXIT ;  /* 0x000000000000794d */ /* 0x000fea0003800000 */
.L_x_0:
[----:B------:R-:W-:-:S00]  /*0360*/  BRA `(.L_x_0) ;  /* 0xfffffffc00fc7947 */ /* 0x000fc0000383ffff */
[----:B------:R-:W-:-:S00]  /*0370*/  NOP ;  /* 0x0000000000007918 */ /* 0x000fc00000000000 */
        /* <DEDUP_REMOVED lines=8> */
.L_x_1:


//--------------------- .nv.global.init           --------------------------
	.section	.nv.global.init,"aw",@progbits
.nv.global.init:
	.type		_$_str,@object
	.size		_$_str,(_$_str_$_2 - _$_str)
_$_str:
        /*0000*/ 	.byte	0x5f, 0x5f, 0x43, 0x55, 0x44, 0x41, 0x5f, 0x46, 0x54, 0x5a, 0x00
	.type		_$_str_$_2,@object
	.size		_$_str_$_2,(.L_1 - _$_str_$_2)
_$_str_$_2:
        /*000b*/ 	.byte	0x5f, 0x5f, 0x43, 0x55, 0x44, 0x41, 0x5f, 0x50, 0x52, 0x45, 0x43, 0x5f, 0x53, 0x51, 0x52, 0x54
        /*001b*/ 	.byte	0x00
.L_1:


//--------------------- .nv.constant0.triton_poi_fused__native_batch_norm_legit_no_training_relu_2 --------------------------
	.section	.nv.constant0.triton_poi_fused__native_batch_norm_legit_no_training_relu_2,"a",@progbits
	.sectionflags	@""
	.align	4
.nv.constant0.triton_poi_fused__native_batch_norm_legit_no_training_relu_2:
	.zero		580
